//
// Generated by NVIDIA NVVM Compiler
//
// Compiler Build ID: CL-36424714
// Cuda compilation tools, release 13.0, V13.0.88
// Based on NVVM 20.0.0
//

.version 9.0
.target sm_100
.address_size 64

	// .globl	_Z10print2dArrPi
.extern .func  (.param .b32 func_retval0) vprintf
(
	.param .b64 vprintf_param_0,
	.param .b64 vprintf_param_1
)
;
.global .align 1 .b8 $str[12] = {119, 101, 32, 97, 114, 101, 32, 104, 101, 114, 101};
.global .align 1 .b8 $str$1[3] = {37, 100};
.global .align 1 .b8 $str$3[31] = {86, 101, 114, 116, 101, 120, 32, 9, 32, 68, 105, 115, 116, 97, 110, 99, 101, 32, 102, 114, 111, 109, 32, 83, 111, 117, 114, 99, 101, 10};
.global .align 1 .b8 $str$4[7] = {32, 9, 9, 37, 100, 10};

.visible .entry _Z10print2dArrPi(
	.param .u64 .ptr .align 1 _Z10print2dArrPi_param_0
)
{
	.local .align 8 .b8 	__local_depot0[8];
	.reg .b64 	%SP;
	.reg .b64 	%SPL;
	.reg .b32 	%r<35>;
	.reg .b64 	%rd<11>;

	mov.u64 	%SPL, __local_depot0;
	cvta.local.u64 	%SP, %SPL;
	ld.param.u64 	%rd1, [_Z10print2dArrPi_param_0];
	mov.u32 	%r1, %ctaid.x;
	mov.u32 	%r2, %ntid.x;
	mov.u32 	%r3, %tid.x;
	mad.lo.s32 	%r4, %r1, %r2, %r3;
	mov.u64 	%rd2, $str;
	cvta.global.u64 	%rd3, %rd2;
	{ // callseq 0, 0
	.param .b64 param0;
	st.param.b64 	[param0], %rd3;
	.param .b64 param1;
	st.param.b64 	[param1], 0;
	.param .b32 retval0;
	call.uni (retval0), 
	vprintf, 
	(
	param0, 
	param1
	);
	ld.param.b32 	%r5, [retval0];
	} // callseq 0
	mul.lo.s32 	%r7, %r4, 9;
	add.u64 	%rd4, %SP, 0;
	add.u64 	%rd5, %SPL, 0;
	cvta.to.global.u64 	%rd6, %rd1;
	mul.wide.s32 	%rd7, %r7, 4;
	add.s64 	%rd8, %rd6, %rd7;
	ld.global.u32 	%r8, [%rd8];
	st.local.u32 	[%rd5], %r8;
	mov.u64 	%rd9, $str$1;
	cvta.global.u64 	%rd10, %rd9;
	{ // callseq 1, 0
	.param .b64 param0;
	st.param.b64 	[param0], %rd10;
	.param .b64 param1;
	st.param.b64 	[param1], %rd4;
	.param .b32 retval0;
	call.uni (retval0), 
	vprintf, 
	(
	param0, 
	param1
	);
	ld.param.b32 	%r9, [retval0];
	} // callseq 1
	ld.global.u32 	%r11, [%rd8+4];
	st.local.u32 	[%rd5], %r11;
	{ // callseq 2, 0
	.param .b64 param0;
	st.param.b64 	[param0], %rd10;
	.param .b64 param1;
	st.param.b64 	[param1], %rd4;
	.param .b32 retval0;
	call.uni (retval0), 
	vprintf, 
	(
	param0, 
	param1
	);
	ld.param.b32 	%r12, [retval0];
	} // callseq 2
	ld.global.u32 	%r14, [%rd8+8];
	st.local.u32 	[%rd5], %r14;
	{ // callseq 3, 0
	.param .b64 param0;
	st.param.b64 	[param0], %rd10;
	.param .b64 param1;
	st.param.b64 	[param1], %rd4;
	.param .b32 retval0;
	call.uni (retval0), 
	vprintf, 
	(
	param0, 
	param1
	);
	ld.param.b32 	%r15, [retval0];
	} // callseq 3
	ld.global.u32 	%r17, [%rd8+12];
	st.local.u32 	[%rd5], %r17;
	{ // callseq 4, 0
	.param .b64 param0;
	st.param.b64 	[param0], %rd10;
	.param .b64 param1;
	st.param.b64 	[param1], %rd4;
	.param .b32 retval0;
	call.uni (retval0), 
	vprintf, 
	(
	param0, 
	param1
	);
	ld.param.b32 	%r18, [retval0];
	} // callseq 4
	ld.global.u32 	%r20, [%rd8+16];
	st.local.u32 	[%rd5], %r20;
	{ // callseq 5, 0
	.param .b64 param0;
	st.param.b64 	[param0], %rd10;
	.param .b64 param1;
	st.param.b64 	[param1], %rd4;
	.param .b32 retval0;
	call.uni (retval0), 
	vprintf, 
	(
	param0, 
	param1
	);
	ld.param.b32 	%r21, [retval0];
	} // callseq 5
	ld.global.u32 	%r23, [%rd8+20];
	st.local.u32 	[%rd5], %r23;
	{ // callseq 6, 0
	.param .b64 param0;
	st.param.b64 	[param0], %rd10;
	.param .b64 param1;
	st.param.b64 	[param1], %rd4;
	.param .b32 retval0;
	call.uni (retval0), 
	vprintf, 
	(
	param0, 
	param1
	);
	ld.param.b32 	%r24, [retval0];
	} // callseq 6
	ld.global.u32 	%r26, [%rd8+24];
	st.local.u32 	[%rd5], %r26;
	{ // callseq 7, 0
	.param .b64 param0;
	st.param.b64 	[param0], %rd10;
	.param .b64 param1;
	st.param.b64 	[param1], %rd4;
	.param .b32 retval0;
	call.uni (retval0), 
	vprintf, 
	(
	param0, 
	param1
	);
	ld.param.b32 	%r27, [retval0];
	} // callseq 7
	ld.global.u32 	%r29, [%rd8+28];
	st.local.u32 	[%rd5], %r29;
	{ // callseq 8, 0
	.param .b64 param0;
	st.param.b64 	[param0], %rd10;
	.param .b64 param1;
	st.param.b64 	[param1], %rd4;
	.param .b32 retval0;
	call.uni (retval0), 
	vprintf, 
	(
	param0, 
	param1
	);
	ld.param.b32 	%r30, [retval0];
	} // callseq 8
	ld.global.u32 	%r32, [%rd8+32];
	st.local.u32 	[%rd5], %r32;
	{ // callseq 9, 0
	.param .b64 param0;
	st.param.b64 	[param0], %rd10;
	.param .b64 param1;
	st.param.b64 	[param1], %rd4;
	.param .b32 retval0;
	call.uni (retval0), 
	vprintf, 
	(
	param0, 
	param1
	);
	ld.param.b32 	%r33, [retval0];
	} // callseq 9
	ret;

}
	// .globl	_Z12calcShortestPiS_Pbi
.visible .entry _Z12calcShortestPiS_Pbi(
	.param .u64 .ptr .align 1 _Z12calcShortestPiS_Pbi_param_0,
	.param .u64 .ptr .align 1 _Z12calcShortestPiS_Pbi_param_1,
	.param .u64 .ptr .align 1 _Z12calcShortestPiS_Pbi_param_2,
	.param .u32 _Z12calcShortestPiS_Pbi_param_3
)
{


	ret;

}
	// .globl	_Z13printSolutionPi
.visible .entry _Z13printSolutionPi(
	.param .u64 .ptr .align 1 _Z13printSolutionPi_param_0
)
{
	.local .align 8 .b8 	__local_depot2[8];
	.reg .b64 	%SP;
	.reg .b64 	%SPL;
	.reg .b32 	%r<10>;
	.reg .b64 	%rd<11>;

	mov.u64 	%SPL, __local_depot2;
	cvta.local.u64 	%SP, %SPL;
	ld.param.u64 	%rd1, [_Z13printSolutionPi_param_0];
	cvta.to.global.u64 	%rd2, %rd1;
	add.u64 	%rd3, %SP, 0;
	add.u64 	%rd4, %SPL, 0;
	mov.u64 	%rd5, $str$3;
	cvta.global.u64 	%rd6, %rd5;
	{ // callseq 10, 0
	.param .b64 param0;
	st.param.b64 	[param0], %rd6;
	.param .b64 param1;
	st.param.b64 	[param1], 0;
	.param .b32 retval0;
	call.uni (retval0), 
	vprintf, 
	(
	param0, 
	param1
	);
	ld.param.b32 	%r1, [retval0];
	} // callseq 10
	mov.u32 	%r3, %ctaid.x;
	mov.u32 	%r4, %ntid.x;
	mov.u32 	%r5, %tid.x;
	mad.lo.s32 	%r6, %r3, %r4, %r5;
	mul.wide.s32 	%rd7, %r6, 4;
	add.s64 	%rd8, %rd2, %rd7;
	ld.global.u32 	%r7, [%rd8];
	st.local.u32 	[%rd4], %r7;
	mov.u64 	%rd9, $str$4;
	cvta.global.u64 	%rd10, %rd9;
	{ // callseq 11, 0
	.param .b64 param0;
	st.param.b64 	[param0], %rd10;
	.param .b64 param1;
	st.param.b64 	[param1], %rd3;
	.param .b32 retval0;
	call.uni (retval0), 
	vprintf, 
	(
	param0, 
	param1
	);
	ld.param.b32 	%r8, [retval0];
	} // callseq 11
	ret;

}


// ===== COMPILED SASS (sm_100) =====

	.target	sm_100

	.elftype	@"ET_EXEC"


//--------------------- .note.nv.tkinfo           --------------------------
	.section	.note.nv.tkinfo,"",@"SHT_NOTE"
	.sectionflags	@"SHF_NOTE_NV_TKINFO"
	.tkinfo
        /*0018*/ 	.word	0x00000002
        /*0030*/ 	.string	""
        /*0030*/ 	.string	"ptxas"
        /*0030*/ 	.string	"Cuda compilation tools, release 13.0, V13.0.88"
        /*0030*/ 	.string	"Build cuda_13.0.r13.0/compiler.36424714_0"
        /*0030*/ 	.string	"-arch sm_100 -m 64 "



//--------------------- .note.nv.cuinfo           --------------------------
	.section	.note.nv.cuinfo,"",@"SHT_NOTE"
	.sectionflags	@"SHF_NOTE_NV_CUINFO"
        /*0018*/ 	.short	0x0002
        /*001a*/ 	.short	0x0064
        /*001c*/ 	.short	0x0082
	.zero		2


//--------------------- .nv.info                  --------------------------
	.section	.nv.info,"",@"SHT_CUDA_INFO"
	.align	4


	//----- nvinfo : EIATTR_REGCOUNT
	.align		4
        /*0000*/ 	.byte	0x04, 0x2f
        /*0002*/ 	.short	(.L_5 - .L_4)
	.align		4
.L_4:
        /*0004*/ 	.word	index@(_Z10print2dArrPi)
        /*0008*/ 	.word	0x00000019


	//----- nvinfo : EIATTR_FRAME_SIZE
	.align		4
.L_5:
        /*000c*/ 	.byte	0x04, 0x11
        /*000e*/ 	.short	(.L_7 - .L_6)
	.align		4
.L_6:
        /*0010*/ 	.word	index@(_Z10print2dArrPi)
        /*0014*/ 	.word	0x00000008


	//----- nvinfo : EIATTR_REGCOUNT
	.align		4
.L_7:
        /*0018*/ 	.byte	0x04, 0x2f
        /*001a*/ 	.short	(.L_9 - .L_8)
	.align		4
.L_8:
        /*001c*/ 	.word	index@(_Z12calcShortestPiS_Pbi)
        /*0020*/ 	.word	0x00000004


	//----- nvinfo : EIATTR_FRAME_SIZE
	.align		4
.L_9:
        /*0024*/ 	.byte	0x04, 0x11
        /*0026*/ 	.short	(.L_11 - .L_10)
	.align		4
.L_10:
        /*0028*/ 	.word	index@(_Z12calcShortestPiS_Pbi)
        /*002c*/ 	.word	0x00000000


	//----- nvinfo : EIATTR_REGCOUNT
	.align		4
.L_11:
        /*0030*/ 	.byte	0x04, 0x2f
        /*0032*/ 	.short	(.L_13 - .L_12)
	.align		4
.L_12:
        /*0034*/ 	.word	index@(_Z13printSolutionPi)
        /*0038*/ 	.word	0x00000018


	//----- nvinfo : EIATTR_FRAME_SIZE
	.align		4
.L_13:
        /*003c*/ 	.byte	0x04, 0x11
        /*003e*/ 	.short	(.L_15 - .L_14)
	.align		4
.L_14:
        /*0040*/ 	.word	index@(_Z13printSolutionPi)
        /*0044*/ 	.word	0x00000008


	//----- nvinfo : EIATTR_MIN_STACK_SIZE
	.align		4
.L_15:
        /*0048*/ 	.byte	0x04, 0x12
        /*004a*/ 	.short	(.L_17 - .L_16)
	.align		4
.L_16:
        /*004c*/ 	.word	index@(_Z13printSolutionPi)
        /*0050*/ 	.word	0x00000008


	//----- nvinfo : EIATTR_MIN_STACK_SIZE
	.align		4
.L_17:
        /*0054*/ 	.byte	0x04, 0x12
        /*0056*/ 	.short	(.L_19 - .L_18)
	.align		4
.L_18:
        /*0058*/ 	.word	index@(_Z12calcShortestPiS_Pbi)
        /*005c*/ 	.word	0x00000000


	//----- nvinfo : EIATTR_MIN_STACK_SIZE
	.align		4
.L_19:
        /*0060*/ 	.byte	0x04, 0x12
        /*0062*/ 	.short	(.L_21 - .L_20)
	.align		4
.L_20:
        /*0064*/ 	.word	index@(_Z10print2dArrPi)
        /*0068*/ 	.word	0x00000008
.L_21:


//--------------------- .nv.compat                --------------------------
	.section	.nv.compat,"",@"SHT_CUDA_COMPAT_INFO"
	.align	4
        /*0000*/ 	.byte	0x02, 0x09, 0x00, 0x00, 0x02, 0x02, 0x01, 0x00, 0x02, 0x05, 0x05, 0x00, 0x03, 0x07, 0x01, 0x01
        /*0010*/ 	.byte	0x02, 0x03, 0x00, 0x00, 0x02, 0x06, 0x01, 0x00, 0x04, 0x0b, 0x08, 0x00, 0x09, 0x00, 0x00, 0x00
        /*0020*/ 	.byte	0x00, 0x00, 0x00, 0x00


//--------------------- .nv.info._Z13printSolutionPi --------------------------
	.section	.nv.info._Z13printSolutionPi,"",@"SHT_CUDA_INFO"
	.sectionflags	@""
	.align	4


	//----- nvinfo : EIATTR_CUDA_API_VERSION
	.align		4
        /*0000*/ 	.byte	0x04, 0x37
        /*0002*/ 	.short	(.L_23 - .L_22)
.L_22:
        /*0004*/ 	.word	0x00000082


	//----- nvinfo : EIATTR_KPARAM_INFO
	.align		4
.L_23:
        /*0008*/ 	.byte	0x04, 0x17
        /*000a*/ 	.short	(.L_25 - .L_24)
.L_24:
        /*000c*/ 	.word	0x00000000
        /*0010*/ 	.short	0x0000
        /*0012*/ 	.short	0x0000
        /*0014*/ 	.byte	0x00, 0xf5, 0x21, 0x00


	//----- nvinfo : EIATTR_SPARSE_MMA_MASK
	.align		4
.L_25:
        /*0018*/ 	.byte	0x03, 0x50
        /*001a*/ 	.short	0x0000


	//----- nvinfo : EIATTR_MAXREG_COUNT
	.align		4
        /*001c*/ 	.byte	0x03, 0x1b
        /*001e*/ 	.short	0x00ff


	//----- nvinfo : EIATTR_EXTERNS
	.align		4
        /*0020*/ 	.byte	0x04, 0x0f
        /*0022*/ 	.short	(.L_27 - .L_26)


	//   ....[0]....
	.align		4
.L_26:
        /*0024*/ 	.word	index@(vprintf)


	//----- nvinfo : EIATTR_MERCURY_ISA_VERSION
	.align		4
.L_27:
        /*0028*/ 	.byte	0x03, 0x5f
        /*002a*/ 	.short	0x0101


	//----- nvinfo : EIATTR_VRC_CTA_INIT_COUNT
	.align		4
        /*002c*/ 	.byte	0x02, 0x4a
	.zero		1
	.zero		1


	//----- nvinfo : EIATTR_SYSCALL_OFFSETS
	.align		4
        /*0030*/ 	.byte	0x04, 0x46
        /*0032*/ 	.short	(.L_29 - .L_28)


	//   ....[0]....
.L_28:
        /*0034*/ 	.word	0x000000e0


	//   ....[1]....
        /*0038*/ 	.word	0x000001e0


	//----- nvinfo : EIATTR_EXIT_INSTR_OFFSETS
	.align		4
.L_29:
        /*003c*/ 	.byte	0x04, 0x1c
        /*003e*/ 	.short	(.L_31 - .L_30)


	//   ....[0]....
.L_30:
        /*0040*/ 	.word	0x000001f0


	//----- nvinfo : EIATTR_CBANK_PARAM_SIZE
	.align		4
.L_31:
        /*0044*/ 	.byte	0x03, 0x19
        /*0046*/ 	.short	0x0008


	//----- nvinfo : EIATTR_PARAM_CBANK
	.align		4
        /*0048*/ 	.byte	0x04, 0x0a
        /*004a*/ 	.short	(.L_33 - .L_32)
	.align		4
.L_32:
        /*004c*/ 	.word	index@(.nv.constant0._Z13printSolutionPi)
        /*0050*/ 	.short	0x0380
        /*0052*/ 	.short	0x0008


	//----- nvinfo : EIATTR_SW_WAR
	.align		4
.L_33:
        /*0054*/ 	.byte	0x04, 0x36
        /*0056*/ 	.short	(.L_35 - .L_34)
.L_34:
        /*0058*/ 	.word	0x00000008
.L_35:


//--------------------- .nv.info._Z12calcShortestPiS_Pbi --------------------------
	.section	.nv.info._Z12calcShortestPiS_Pbi,"",@"SHT_CUDA_INFO"
	.sectionflags	@""
	.align	4


	//----- nvinfo : EIATTR_CUDA_API_VERSION
	.align		4
        /*0000*/ 	.byte	0x04, 0x37
        /*0002*/ 	.short	(.L_37 - .L_36)
.L_36:
        /*0004*/ 	.word	0x00000082


	//----- nvinfo : EIATTR_KPARAM_INFO
	.align		4
.L_37:
        /*0008*/ 	.byte	0x04, 0x17
        /*000a*/ 	.short	(.L_39 - .L_38)
.L_38:
        /*000c*/ 	.word	0x00000000
        /*0010*/ 	.short	0x0003
        /*0012*/ 	.short	0x0018
        /*0014*/ 	.byte	0x00, 0xf0, 0x11, 0x00


	//----- nvinfo : EIATTR_KPARAM_INFO
	.align		4
.L_39:
        /*0018*/ 	.byte	0x04, 0x17
        /*001a*/ 	.short	(.L_41 - .L_40)
.L_40:
        /*001c*/ 	.word	0x00000000
        /*0020*/ 	.short	0x0002
        /*0022*/ 	.short	0x0010
        /*0024*/ 	.byte	0x00, 0xf5, 0x21, 0x00


	//----- nvinfo : EIATTR_KPARAM_INFO
	.align		4
.L_41:
        /*0028*/ 	.byte	0x04, 0x17
        /*002a*/ 	.short	(.L_43 - .L_42)
.L_42:
        /*002c*/ 	.word	0x00000000
        /*0030*/ 	.short	0x0001
        /*0032*/ 	.short	0x0008
        /*0034*/ 	.byte	0x00, 0xf5, 0x21, 0x00


	//----- nvinfo : EIATTR_KPARAM_INFO
	.align		4
.L_43:
        /*0038*/ 	.byte	0x04, 0x17
        /*003a*/ 	.short	(.L_45 - .L_44)
.L_44:
        /*003c*/ 	.word	0x00000000
        /*0040*/ 	.short	0x0000
        /*0042*/ 	.short	0x0000
        /*0044*/ 	.byte	0x00, 0xf5, 0x21, 0x00


	//----- nvinfo : EIATTR_SPARSE_MMA_MASK
	.align		4
.L_45:
        /*0048*/ 	.byte	0x03, 0x50
        /*004a*/ 	.short	0x0000


	//----- nvinfo : EIATTR_MAXREG_COUNT
	.align		4
        /*004c*/ 	.byte	0x03, 0x1b
        /*004e*/ 	.short	0x00ff


	//----- nvinfo : EIATTR_MERCURY_ISA_VERSION
	.align		4
        /*0050*/ 	.byte	0x03, 0x5f
        /*0052*/ 	.short	0x0101


	//----- nvinfo : EIATTR_VRC_CTA_INIT_COUNT
	.align		4
        /*0054*/ 	.byte	0x02, 0x4a
	.zero		1
	.zero		1


	//----- nvinfo : EIATTR_EXIT_INSTR_OFFSETS
	.align		4
        /*0058*/ 	.byte	0x04, 0x1c
        /*005a*/ 	.short	(.L_47 - .L_46)


	//   ....[0]....
.L_46:
        /*005c*/ 	.word	0x00000010


	//----- nvinfo : EIATTR_CBANK_PARAM_SIZE
	.align		4
.L_47:
        /*0060*/ 	.byte	0x03, 0x19
        /*0062*/ 	.short	0x001c


	//----- nvinfo : EIATTR_PARAM_CBANK
	.align		4
        /*0064*/ 	.byte	0x04, 0x0a
        /*0066*/ 	.short	(.L_49 - .L_48)
	.align		4
.L_48:
        /*0068*/ 	.word	index@(.nv.constant0._Z12calcShortestPiS_Pbi)
        /*006c*/ 	.short	0x0380
        /*006e*/ 	.short	0x001c


	//----- nvinfo : EIATTR_SW_WAR
	.align		4
.L_49:
        /*0070*/ 	.byte	0x04, 0x36
        /*0072*/ 	.short	(.L_51 - .L_50)
.L_50:
        /*0074*/ 	.word	0x00000008
.L_51:


//--------------------- .nv.info._Z10print2dArrPi --------------------------
	.section	.nv.info._Z10print2dArrPi,"",@"SHT_CUDA_INFO"
	.sectionflags	@""
	.align	4


	//----- nvinfo : EIATTR_CUDA_API_VERSION
	.align		4
        /*0000*/ 	.byte	0x04, 0x37
        /*0002*/ 	.short	(.L_53 - .L_52)
.L_52:
        /*0004*/ 	.word	0x00000082


	//----- nvinfo : EIATTR_KPARAM_INFO
	.align		4
.L_53:
        /*0008*/ 	.byte	0x04, 0x17
        /*000a*/ 	.short	(.L_55 - .L_54)
.L_54:
        /*000c*/ 	.word	0x00000000
        /*0010*/ 	.short	0x0000
        /*0012*/ 	.short	0x0000
        /*0014*/ 	.byte	0x00, 0xf5, 0x21, 0x00


	//----- nvinfo : EIATTR_SPARSE_MMA_MASK
	.align		4
.L_55:
        /*0018*/ 	.byte	0x03, 0x50
        /*001a*/ 	.short	0x0000


	//----- nvinfo : EIATTR_MAXREG_COUNT
	.align		4
        /*001c*/ 	.byte	0x03, 0x1b
        /*001e*/ 	.short	0x00ff


	//----- nvinfo : EIATTR_EXTERNS
	.align		4
        /*0020*/ 	.byte	0x04, 0x0f
        /*0022*/ 	.short	(.L_57 - .L_56)


	//   ....[0]....
	.align		4
.L_56:
        /*0024*/ 	.word	index@(vprintf)


	//----- nvinfo : EIATTR_MERCURY_ISA_VERSION
	.align		4
.L_57:
        /*0028*/ 	.byte	0x03, 0x5f
        /*002a*/ 	.short	0x0101


	//----- nvinfo : EIATTR_VRC_CTA_INIT_COUNT
	.align		4
        /*002c*/ 	.byte	0x02, 0x4a
	.zero		1
	.zero		1


	//----- nvinfo : EIATTR_SYSCALL_OFFSETS
	.align		4
        /*0030*/ 	.byte	0x04, 0x46
        /*0032*/ 	.short	(.L_59 - .L_58)


	//   ....[0]....
.L_58:
        /*0034*/ 	.word	0x00000120


	//   ....[1]....
        /*0038*/ 	.word	0x000001f0


	//   ....[2]....
        /*003c*/ 	.word	0x00000290


	//   ....[3]....
        /*0040*/ 	.word	0x00000330


	//   ....[4]....
        /*0044*/ 	.word	0x000003d0


	//   ....[5]....
        /*0048*/ 	.word	0x00000470


	//   ....[6]....
        /*004c*/ 	.word	0x00000510


	//   ....[7]....
        /*0050*/ 	.word	0x000005b0


	//   ....[8]....
        /*0054*/ 	.word	0x00000650


	//   ....[9]....
        /*0058*/ 	.word	0x000006f0


	//----- nvinfo : EIATTR_EXIT_INSTR_OFFSETS
	.align		4
.L_59:
        /*005c*/ 	.byte	0x04, 0x1c
        /*005e*/ 	.short	(.L_61 - .L_60)


	//   ....[0]....
.L_60:
        /*0060*/ 	.word	0x00000700


	//----- nvinfo : EIATTR_CBANK_PARAM_SIZE
	.align		4
.L_61:
        /*0064*/ 	.byte	0x03, 0x19
        /*0066*/ 	.short	0x0008


	//----- nvinfo : EIATTR_PARAM_CBANK
	.align		4
        /*0068*/ 	.byte	0x04, 0x0a
        /*006a*/ 	.short	(.L_63 - .L_62)
	.align		4
.L_62:
        /*006c*/ 	.word	index@(.nv.constant0._Z10print2dArrPi)
        /*0070*/ 	.short	0x0380
        /*0072*/ 	.short	0x0008


	//----- nvinfo : EIATTR_SW_WAR
	.align		4
.L_63:
        /*0074*/ 	.byte	0x04, 0x36
        /*0076*/ 	.short	(.L_65 - .L_64)
.L_64:
        /*0078*/ 	.word	0x00000008
.L_65:


//--------------------- .nv.callgraph             --------------------------
	.section	.nv.callgraph,"",@"SHT_CUDA_CALLGRAPH"
	.align	4
	.sectionentsize	8
	.align		4
        /*0000*/ 	.word	0x00000000
	.align		4
        /*0004*/ 	.word	0xffffffff
	.align		4
        /*0008*/ 	.word	index@(_Z13printSolutionPi)
	.align		4
        /*000c*/ 	.word	index@(vprintf)
	.align		4
        /*0010*/ 	.word	index@(_Z10print2dArrPi)
	.align		4
        /*0014*/ 	.word	index@(vprintf)
	.align		4
        /*0018*/ 	.word	0x00000000
	.align		4
        /*001c*/ 	.word	0xfffffffe
	.align		4
        /*0020*/ 	.word	0x00000000
	.align		4
        /*0024*/ 	.word	0xfffffffd
	.align		4
        /*0028*/ 	.word	0x00000000
	.align		4
        /*002c*/ 	.word	0xfffffffc


//--------------------- .nv.constant4             --------------------------
	.section	.nv.constant4,"a",@progbits
	.align	8
	.align		8
.nv.constant4:
        /*0000*/ 	.dword	vprintf
	.align		8
        /*0008*/ 	.dword	$str
	.align		8
        /*0010*/ 	.dword	$str$1
	.align		8
        /*0018*/ 	.dword	$str$3
	.align		8
        /*0020*/ 	.dword	$str$4


//--------------------- .text._Z13printSolutionPi --------------------------
	.section	.text._Z13printSolutionPi,"ax",@progbits
	.align	128
        .global         _Z13printSolutionPi
        .type           _Z13printSolutionPi,@function
        .size           _Z13printSolutionPi,(.L_x_15 - _Z13printSolutionPi)
        .other          _Z13printSolutionPi,@"STO_CUDA_ENTRY STV_DEFAULT"
_Z13printSolutionPi:
.text._Z13printSolutionPi:
[----:B------:R-:W0:Y:S01]  /*0000*/  LDC R1, c[0x0][0x37c] ;  /* 0x0000df00ff017b82 */ /* 0x000e220000000800 */
[----:B------:R-:W-:Y:S01]  /*0010*/  MOV R17, 0x0 ;  /* 0x0000000000117802 */ /* 0x000fe20000000f00 */
[----:B------:R-:W1:Y:S01]  /*0020*/  LDCU UR4, c[0x0][0x2f8] ;  /* 0x00005f00ff0477ac */ /* 0x000e620008000800 */
[----:B0-----:R-:W-:Y:S01]  /*0030*/  VIADD R1, R1, 0xfffffff8 ;  /* 0xfffffff801017836 */ /* 0x001fe20000000000 */
[----:B------:R-:W-:-:S04]  /*0040*/  CS2R R6, SRZ ;  /* 0x0000000000067805 */ /* 0x000fc8000001ff00 */
[----:B------:R0:W2:Y:S01]  /*0050*/  LDC.64 R8, c[0x4][R17] ;  /* 0x0100000011087b82 */ /* 0x0000a20000000a00 */
[----:B------:R-:W3:Y:S01]  /*0060*/  LDCU.64 UR6, c[0x4][0x18] ;  /* 0x01000300ff0677ac */ /* 0x000ee20008000a00 */
[----:B------:R-:W4:Y:S01]  /*0070*/  LDCU UR5, c[0x0][0x2fc] ;  /* 0x00005f80ff0577ac */ /* 0x000f220008000800 */
[----:B------:R-:W0:Y:S01]  /*0080*/  LDCU.64 UR36, c[0x0][0x358] ;  /* 0x00006b00ff2477ac */ /* 0x000e220008000a00 */
[----:B-1----:R-:W-:Y:S01]  /*0090*/  IADD3 R2, P0, PT, R1, UR4, RZ ;  /* 0x0000000401027c10 */ /* 0x002fe2000ff1e0ff */
[----:B---3--:R-:W-:Y:S01]  /*00a0*/  IMAD.U32 R4, RZ, RZ, UR6 ;  /* 0x00000006ff047e24 */ /* 0x008fe2000f8e00ff */
[----:B------:R-:W-:-:S03]  /*00b0*/  MOV R5, UR7 ;  /* 0x0000000700057c02 */ /* 0x000fc60008000f00 */
[----:B0---4-:R-:W-:-:S08]  /*00c0*/  IMAD.X R16, RZ, RZ, UR5, P0 ;  /* 0x00000005ff107e24 */ /* 0x011fd000080e06ff */
[----:B------:R-:W-:-:S07]  /*00d0*/  LEPC R20, `(.L_x_0) ;  /* 0x000000001014794e */ /* 0x000fce0000000000 */
[----:B--2---:R-:W-:Y:S05]  /*00e0*/  CALL.ABS.NOINC R8 ;  /* 0x0000000008007343 */ /* 0x004fea0003c00000 */
.L_x_0:
[----:B------:R-:W0:Y:S01]  /*00f0*/  S2R R0, SR_TID.X ;  /* 0x0000000000007919 */ /* 0x000e220000002100 */
[----:B------:R-:W0:Y:S08]  /*0100*/  S2UR UR4, SR_CTAID.X ;  /* 0x00000000000479c3 */ /* 0x000e300000002500 */
[----:B------:R-:W0:Y:S08]  /*0110*/  LDC R3, c[0x0][0x360] ;  /* 0x0000d800ff037b82 */ /* 0x000e300000000800 */
[----:B------:R-:W1:Y:S01]  /*0120*/  LDC.64 R8, c[0x0][0x380] ;  /* 0x0000e000ff087b82 */ /* 0x000e620000000a00 */
[----:B0-----:R-:W-:-:S07]  /*0130*/  IMAD R3, R3, UR4, R0 ;  /* 0x0000000403037c24 */ /* 0x001fce000f8e0200 */
[----:B------:R0:W2:Y:S01]  /*0140*/  LDC.64 R10, c[0x4][R17] ;  /* 0x01000000110a7b82 */ /* 0x0000a20000000a00 */
[----:B------:R-:W3:Y:S01]  /*0150*/  LDCU.64 UR4, c[0x4][0x20] ;  /* 0x01000400ff0477ac */ /* 0x000ee20008000a00 */
[----:B-1----:R-:W-:-:S06]  /*0160*/  IMAD.WIDE R8, R3, 0x4, R8 ;  /* 0x0000000403087825 */ /* 0x002fcc00078e0208 */
[----:B------:R-:W4:Y:S01]  /*0170*/  LDG.E R8, desc[UR36][R8.64] ;  /* 0x0000002408087981 */ /* 0x000f22000c1e1900 */
[----:B------:R-:W-:Y:S01]  /*0180*/  MOV R6, R2 ;  /* 0x0000000200067202 */ /* 0x000fe20000000f00 */
[----:B------:R-:W-:Y:S01]  /*0190*/  IMAD.MOV.U32 R7, RZ, RZ, R16 ;  /* 0x000000ffff077224 */ /* 0x000fe200078e0010 */
[----:B---3--:R-:W-:Y:S01]  /*01a0*/  MOV R4, UR4 ;  /* 0x0000000400047c02 */ /* 0x008fe20008000f00 */
[----:B------:R-:W-:Y:S01]  /*01b0*/  IMAD.U32 R5, RZ, RZ, UR5 ;  /* 0x00000005ff057e24 */ /* 0x000fe2000f8e00ff */
[----:B--2-4-:R0:W-:Y:S06]  /*01c0*/  STL [R1], R8 ;  /* 0x0000000801007387 */ /* 0x0141ec0000100800 */
[----:B------:R-:W-:-:S07]  /*01d0*/  LEPC R20, `(.L_x_1) ;  /* 0x000000001014794e */ /* 0x000fce0000000000 */
[----:B0-----:R-:W-:Y:S05]  /*01e0*/  CALL.ABS.NOINC R10 ;  /* 0x000000000a007343 */ /* 0x001fea0003c00000 */
.L_x_1:
[----:B------:R-:W-:Y:S05]  /*01f0*/  EXIT ;  /* 0x000000000000794d */ /* 0x000fea0003800000 */
.L_x_2:
[----:B------:R-:W-:-:S00]  /*0200*/  BRA `(.L_x_2) ;  /* 0xfffffffc00fc7947 */ /* 0x000fc0000383ffff */
[----:B------:R-:W-:-:S00]  /*0210*/  NOP ;  /* 0x0000000000007918 */ /* 0x000fc00000000000 */
        /* <DEDUP_REMOVED lines=14> */
.L_x_15:


//--------------------- .text._Z12calcShortestPiS_Pbi --------------------------
	.section	.text._Z12calcShortestPiS_Pbi,"ax",@progbits
	.align	128
        .global         _Z12calcShortestPiS_Pbi
        .type           _Z12calcShortestPiS_Pbi,@function
        .size           _Z12calcShortestPiS_Pbi,(.L_x_16 - _Z12calcShortestPiS_Pbi)
        .other          _Z12calcShortestPiS_Pbi,@"STO_CUDA_ENTRY STV_DEFAULT"
_Z12calcShortestPiS_Pbi:
.text._Z12calcShortestPiS_Pbi:
[----:B------:R-:W-:Y:S01]  /*0000*/  LDC R1, c[0x0][0x37c] ;  /* 0x0000df00ff017b82 */ /* 0x000fe20000000800 */
[----:B------:R-:W-:Y:S05]  /*0010*/  EXIT ;  /* 0x000000000000794d */ /* 0x000fea0003800000 */
.L_x_3:
        /* <DEDUP_REMOVED lines=14> */
.L_x_16:


//--------------------- .text._Z10print2dArrPi    --------------------------
	.section	.text._Z10print2dArrPi,"ax",@progbits
	.align	128
        .global         _Z10print2dArrPi
        .type           _Z10print2dArrPi,@function
        .size           _Z10print2dArrPi,(.L_x_17 - _Z10print2dArrPi)
        .other          _Z10print2dArrPi,@"STO_CUDA_ENTRY STV_DEFAULT"
_Z10print2dArrPi:
.text._Z10print2dArrPi:
[----:B------:R-:W0:Y:S01]  /*0000*/  LDC R1, c[0x0][0x37c] ;  /* 0x0000df00ff017b82 */ /* 0x000e220000000800 */
[----:B------:R-:W1:Y:S01]  /*0010*/  S2R R3, SR_TID.X ;  /* 0x0000000000037919 */ /* 0x000e620000002100 */
[----:B------:R-:W2:Y:S06]  /*0020*/  LDCU UR5, c[0x0][0x2fc] ;  /* 0x00005f80ff0577ac */ /* 0x000eac0008000800 */
[----:B------:R-:W1:Y:S01]  /*0030*/  S2UR UR6, SR_CTAID.X ;  /* 0x00000000000679c3 */ /* 0x000e620000002500 */
[----:B------:R-:W-:Y:S01]  /*0040*/  MOV R2, 0x0 ;  /* 0x0000000000027802 */ /* 0x000fe20000000f00 */
[----:B0-----:R-:W-:Y:S01]  /*0050*/  VIADD R1, R1, 0xfffffff8 ;  /* 0xfffffff801017836 */ /* 0x001fe20000000000 */
[----:B------:R-:W0:Y:S01]  /*0060*/  LDCU UR4, c[0x0][0x2f8] ;  /* 0x00005f00ff0477ac */ /* 0x000e220008000800 */
[----:B------:R-:W-:Y:S01]  /*0070*/  CS2R R6, SRZ ;  /* 0x0000000000067805 */ /* 0x000fe2000001ff00 */
[----:B------:R-:W3:Y:S03]  /*0080*/  LDCU.64 UR8, c[0x4][0x8] ;  /* 0x01000100ff0877ac */ /* 0x000ee60008000a00 */
[----:B------:R-:W1:Y:S01]  /*0090*/  LDC R22, c[0x0][0x360] ;  /* 0x0000d800ff167b82 */ /* 0x000e620000000800 */
[----:B------:R-:W4:Y:S07]  /*00a0*/  LDCU.64 UR36, c[0x0][0x358] ;  /* 0x00006b00ff2477ac */ /* 0x000f2e0008000a00 */
[----:B------:R1:W4:Y:S01]  /*00b0*/  LDC.64 R8, c[0x4][R2] ;  /* 0x0100000002087b82 */ /* 0x0003220000000a00 */
[----:B0-----:R-:W-:Y:S01]  /*00c0*/  IADD3 R18, P0, PT, R1, UR4, RZ ;  /* 0x0000000401127c10 */ /* 0x001fe2000ff1e0ff */
[----:B---3--:R-:W-:Y:S01]  /*00d0*/  IMAD.U32 R4, RZ, RZ, UR8 ;  /* 0x00000008ff047e24 */ /* 0x008fe2000f8e00ff */
[----:B------:R-:W-:-:S03]  /*00e0*/  MOV R5, UR9 ;  /* 0x0000000900057c02 */ /* 0x000fc60008000f00 */
[----:B--2---:R-:W-:Y:S02]  /*00f0*/  IMAD.X R19, RZ, RZ, UR5, P0 ;  /* 0x00000005ff137e24 */ /* 0x004fe400080e06ff */
[----:B-1----:R-:W-:-:S07]  /*0100*/  IMAD R22, R22, UR6, R3 ;  /* 0x0000000616167c24 */ /* 0x002fce000f8e0203 */
[----:B------:R-:W-:-:S07]  /*0110*/  LEPC R20, `(.L_x_4) ;  /* 0x000000001014794e */ /* 0x000fce0000000000 */
[----:B----4-:R-:W-:Y:S05]  /*0120*/  CALL.ABS.NOINC R8 ;  /* 0x0000000008007343 */ /* 0x010fea0003c00000 */
.L_x_4:
[----:B------:R-:W0:Y:S01]  /*0130*/  LDC.64 R16, c[0x0][0x380] ;  /* 0x0000e000ff107b82 */ /* 0x000e220000000a00 */
[----:B------:R-:W-:Y:S01]  /*0140*/  IMAD R3, R22, 0x9, RZ ;  /* 0x0000000916037824 */ /* 0x000fe200078e02ff */
[----:B------:R-:W1:Y:S03]  /*0150*/  LDCU.64 UR4, c[0x4][0x10] ;  /* 0x01000200ff0477ac */ /* 0x000e660008000a00 */
[----:B0-----:R-:W-:-:S05]  /*0160*/  IMAD.WIDE R16, R3, 0x4, R16 ;  /* 0x0000000403107825 */ /* 0x001fca00078e0210 */
[----:B------:R-:W2:Y:S01]  /*0170*/  LDG.E R0, desc[UR36][R16.64] ;  /* 0x0000002410007981 */ /* 0x000ea2000c1e1900 */
[----:B------:R0:W3:Y:S01]  /*0180*/  LDC.64 R8, c[0x4][R2] ;  /* 0x0100000002087b82 */ /* 0x0000e20000000a00 */
[----:B-1----:R-:W-:Y:S01]  /*0190*/  IMAD.U32 R4, RZ, RZ, UR4 ;  /* 0x00000004ff047e24 */ /* 0x002fe2000f8e00ff */
[----:B------:R-:W-:Y:S01]  /*01a0*/  MOV R5, UR5 ;  /* 0x0000000500057c02 */ /* 0x000fe20008000f00 */
[----:B------:R-:W-:Y:S02]  /*01b0*/  IMAD.MOV.U32 R6, RZ, RZ, R18 ;  /* 0x000000ffff067224 */ /* 0x000fe400078e0012 */
[----:B------:R-:W-:Y:S01]  /*01c0*/  IMAD.MOV.U32 R7, RZ, RZ, R19 ;  /* 0x000000ffff077224 */ /* 0x000fe200078e0013 */
[----:B--23--:R0:W-:Y:S06]  /*01d0*/  STL [R1], R0 ;  /* 0x0000000001007387 */ /* 0x00c1ec0000100800 */
[----:B------:R-:W-:-:S07]  /*01e0*/  LEPC R20, `(.L_x_5) ;  /* 0x000000001014794e */ /* 0x000fce0000000000 */
[----:B0-----:R-:W-:Y:S05]  /*01f0*/  CALL.ABS.NOINC R8 ;  /* 0x0000000008007343 */ /* 0x001fea0003c00000 */
.L_x_5:
[----:B------:R-:W2:Y:S01]  /*0200*/  LDG.E R0, desc[UR36][R16.64+0x4] ;  /* 0x0000042410007981 */ /* 0x000ea2000c1e1900 */
[----:B------:R0:W1:Y:S01]  /*0210*/  LDC.64 R8, c[0x4][R2] ;  /* 0x0100000002087b82 */ /* 0x0000620000000a00 */
[----:B------:R-:W3:Y:S01]  /*0220*/  LDCU.64 UR4, c[0x4][0x10] ;  /* 0x01000200ff0477ac */ /* 0x000ee20008000a00 */
[----:B------:R-:W-:Y:S01]  /*0230*/  IMAD.MOV.U32 R6, RZ, RZ, R18 ;  /* 0x000000ffff067224 */ /* 0x000fe200078e0012 */
[----:B------:R-:W-:Y:S02]  /*0240*/  MOV R7, R19 ;  /* 0x0000001300077202 */ /* 0x000fe40000000f00 */
[----:B---3--:R-:W-:Y:S01]  /*0250*/  MOV R4, UR4 ;  /* 0x0000000400047c02 */ /* 0x008fe20008000f00 */
[----:B------:R-:W-:Y:S01]  /*0260*/  IMAD.U32 R5, RZ, RZ, UR5 ;  /* 0x00000005ff057e24 */ /* 0x000fe2000f8e00ff */
[----:B-12---:R0:W-:Y:S06]  /*0270*/  STL [R1], R0 ;  /* 0x0000000001007387 */ /* 0x0061ec0000100800 */
[----:B------:R-:W-:-:S07]  /*0280*/  LEPC R20, `(.L_x_6) ;  /* 0x000000001014794e */ /* 0x000fce0000000000 */
[----:B0-----:R-:W-:Y:S05]  /*0290*/  CALL.ABS.NOINC R8 ;  /* 0x0000000008007343 */ /* 0x001fea0003c00000 */
.L_x_6:
[----:B------:R-:W2:Y:S01]  /*02a0*/  LDG.E R0, desc[UR36][R16.64+0x8] ;  /* 0x0000082410007981 */ /* 0x000ea2000c1e1900 */
[----:B------:R0:W1:Y:S01]  /*02b0*/  LDC.64 R8, c[0x4][R2] ;  /* 0x0100000002087b82 */ /* 0x0000620000000a00 */
[----:B------:R-:W3:Y:S01]  /*02c0*/  LDCU.64 UR4, c[0x4][0x10] ;  /* 0x01000200ff0477ac */ /* 0x000ee20008000a00 */
[----:B------:R-:W-:Y:S01]  /*02d0*/  MOV R6, R18 ;  /* 0x0000001200067202 */ /* 0x000fe20000000f00 */
[----:B------:R-:W-:Y:S02]  /*02e0*/  IMAD.MOV.U32 R7, RZ, RZ, R19 ;  /* 0x000000ffff077224 */ /* 0x000fe400078e0013 */
[----:B---3--:R-:W-:Y:S02]  /*02f0*/  IMAD.U32 R4, RZ, RZ, UR4 ;  /* 0x00000004ff047e24 */ /* 0x008fe4000f8e00ff */
[----:B------:R-:W-:Y:S01]  /*0300*/  IMAD.U32 R5, RZ, RZ, UR5 ;  /* 0x00000005ff057e24 */ /* 0x000fe2000f8e00ff */
[----:B-12---:R0:W-:Y:S06]  /*0310*/  STL [R1], R0 ;  /* 0x0000000001007387 */ /* 0x0061ec0000100800 */
[----:B------:R-:W-:-:S07]  /*0320*/  LEPC R20, `(.L_x_7) ;  /* 0x000000001014794e */ /* 0x000fce0000000000 */
[----:B0-----:R-:W-:Y:S05]  /*0330*/  CALL.ABS.NOINC R8 ;  /* 0x0000000008007343 */ /* 0x001fea0003c00000 */
.L_x_7:
[----:B------:R-:W2:Y:S01]  /*0340*/  LDG.E R0, desc[UR36][R16.64+0xc] ;  /* 0x00000c2410007981 */ /* 0x000ea2000c1e1900 */
[----:B------:R0:W1:Y:S01]  /*0350*/  LDC.64 R8, c[0x4][R2] ;  /* 0x0100000002087b82 */ /* 0x0000620000000a00 */
[----:B------:R-:W3:Y:S01]  /*0360*/  LDCU.64 UR4, c[0x4][0x10] ;  /* 0x01000200ff0477ac */ /* 0x000ee20008000a00 */
[----:B------:R-:W-:Y:S02]  /*0370*/  IMAD.MOV.U32 R6, RZ, RZ, R18 ;  /* 0x000000ffff067224 */ /* 0x000fe400078e0012 */
[----:B------:R-:W-:Y:S02]  /*0380*/  IMAD.MOV.U32 R7, RZ, RZ, R19 ;  /* 0x000000ffff077224 */ /* 0x000fe400078e0013 */
[----:B---3--:R-:W-:Y:S01]  /*0390*/  IMAD.U32 R4, RZ, RZ, UR4 ;  /* 0x00000004ff047e24 */ /* 0x008fe2000f8e00ff */
[----:B------:R-:W-:Y:S01]  /*03a0*/  MOV R5, UR5 ;  /* 0x0000000500057c02 */ /* 0x000fe20008000f00 */
[----:B-12---:R0:W-:Y:S06]  /*03b0*/  STL [R1], R0 ;  /* 0x0000000001007387 */ /* 0x0061ec0000100800 */
[----:B------:R-:W-:-:S07]  /*03c0*/  LEPC R20, `(.L_x_8) ;  /* 0x000000001014794e */ /* 0x000fce0000000000 */
[----:B0-----:R-:W-:Y:S05]  /*03d0*/  CALL.ABS.NOINC R8 ;  /* 0x0000000008007343 */ /* 0x001fea0003c00000 */
.L_x_8:
        /* <DEDUP_REMOVED lines=10> */
.L_x_9:
[----:B------:R-:W2:Y:S01]  /*0480*/  LDG.E R0, desc[UR36][R16.64+0x14] ;  /* 0x0000142410007981 */ /* 0x000ea2000c1e1900 */
[----:B------:R0:W1:Y:S01]  /*0490*/  LDC.64 R8, c[0x4][R2] ;  /* 0x0100000002087b82 */ /* 0x0000620000000a00 */
[----:B------:R-:W3:Y:S01]  /*04a0*/  LDCU.64 UR4, c[0x4][0x10] ;  /* 0x01000200ff0477ac */ /* 0x000ee20008000a00 */
[----:B------:R-:W-:Y:S01]  /*04b0*/  IMAD.MOV.U32 R6, RZ, RZ, R18 ;  /* 0x000000ffff067224 */ /* 0x000fe200078e0012 */
[----:B------:R-:W-:Y:S01]  /*04c0*/  MOV R7, R19 ;  /* 0x0000001300077202 */ /* 0x000fe20000000f00 */
[----:B---3--:R-:W-:Y:S01]  /*04d0*/  IMAD.U32 R4, RZ, RZ, UR4 ;  /* 0x00000004ff047e24 */ /* 0x008fe2000f8e00ff */
[----:B------:R-:W-:Y:S01]  /*04e0*/  MOV R5, UR5 ;  /* 0x0000000500057c02 */ /* 0x000fe20008000f00 */
[----:B-12---:R0:W-:Y:S06]  /*04f0*/  STL [R1], R0 ;  /* 0x0000000001007387 */ /* 0x0061ec0000100800 */
[----:B------:R-:W-:-:S07]  /*0500*/  LEPC R20, `(.L_x_10) ;  /* 0x000000001014794e */ /* 0x000fce0000000000 */
[----:B0-----:R-:W-:Y:S05]  /*0510*/  CALL.ABS.NOINC R8 ;  /* 0x0000000008007343 */ /* 0x001fea0003c00000 */
.L_x_10:
        /* <DEDUP_REMOVED lines=10> */
.L_x_11:
        /* <DEDUP_REMOVED lines=10> */
.L_x_12:
[----:B------:R-:W2:Y:S01]  /*0660*/  LDG.E R16, desc[UR36][R16.64+0x20] ;  /* 0x0000202410107981 */ /* 0x000ea2000c1e1900 */
[----:B------:R-:W0:Y:S01]  /*0670*/  LDC.64 R2, c[0x4][R2] ;  /* 0x0100000002027b82 */ /* 0x000e220000000a00 */
[----:B------:R-:W1:Y:S01]  /*0680*/  LDCU.64 UR4, c[0x4][0x10] ;  /* 0x01000200ff0477ac */ /* 0x000e620008000a00 */
[----:B------:R-:W-:Y:S01]  /*0690*/  IMAD.MOV.U32 R6, RZ, RZ, R18 ;  /* 0x000000ffff067224 */ /* 0x000fe200078e0012 */
[----:B------:R-:W-:Y:S01]  /*06a0*/  MOV R7, R19 ;  /* 0x0000001300077202 */ /* 0x000fe20000000f00 */
[----:B-1----:R-:W-:Y:S01]  /*06b0*/  IMAD.U32 R4, RZ, RZ, UR4 ;  /* 0x00000004ff047e24 */ /* 0x002fe2000f8e00ff */
[----:B------:R-:W-:Y:S01]  /*06c0*/  MOV R5, UR5 ;  /* 0x0000000500057c02 */ /* 0x000fe20008000f00 */
[----:B0-2---:R1:W-:Y:S06]  /*06d0*/  STL [R1], R16 ;  /* 0x0000001001007387 */ /* 0x0053ec0000100800 */
[----:B------:R-:W-:-:S07]  /*06e0*/  LEPC R20, `(.L_x_13) ;  /* 0x000000001014794e */ /* 0x000fce0000000000 */
[----:B-1----:R-:W-:Y:S05]  /*06f0*/  CALL.ABS.NOINC R2 ;  /* 0x0000000002007343 */ /* 0x002fea0003c00000 */
.L_x_13:
[----:B------:R-:W-:Y:S05]  /*0700*/  EXIT ;  /* 0x000000000000794d */ /* 0x000fea0003800000 */
.L_x_14:
        /* <DEDUP_REMOVED lines=15> */
.L_x_17:


//--------------------- .nv.global.init           --------------------------
	.section	.nv.global.init,"aw",@progbits
.nv.global.init:
	.type		$str$1,@object
	.size		$str$1,($str$4 - $str$1)
$str$1:
        /*0000*/ 	.byte	0x25, 0x64, 0x00
	.type		$str$4,@object
	.size		$str$4,($str - $str$4)
$str$4:
        /*0003*/ 	.byte	0x20, 0x09, 0x09, 0x25, 0x64, 0x0a, 0x00
	.type		$str,@object
	.size		$str,($str$3 - $str)
$str:
        /*000a*/ 	.byte	0x77, 0x65, 0x20, 0x61, 0x72, 0x65, 0x20, 0x68, 0x65, 0x72, 0x65, 0x00
	.type		$str$3,@object
	.size		$str$3,(.L_2 - $str$3)
$str$3:
        /*0016*/ 	.byte	0x56, 0x65, 0x72, 0x74, 0x65, 0x78, 0x20, 0x09, 0x20, 0x44, 0x69, 0x73, 0x74, 0x61, 0x6e, 0x63
        /*0026*/ 	.byte	0x65, 0x20, 0x66, 0x72, 0x6f, 0x6d, 0x20, 0x53, 0x6f, 0x75, 0x72, 0x63, 0x65, 0x0a, 0x00
.L_2:


//--------------------- .nv.shared.reserved.0     --------------------------
	.section	.nv.shared.reserved.0,"aw",@nobits
	.weak		__nv_reservedSMEM_offset_0_alias
	.size		__nv_reservedSMEM_offset_0_alias, 0, 64
	.other		__nv_reservedSMEM_offset_0_alias,@"STO_CUDA_RESERVED_SHARED STV_DEFAULT"
__nv_reservedSMEM_offset_0_alias:
	.zero		0
	.zero		64


//--------------------- .nv.constant0._Z13printSolutionPi --------------------------
	.section	.nv.constant0._Z13printSolutionPi,"a",@progbits
	.sectionflags	@""
	.align	4
.nv.constant0._Z13printSolutionPi:
	.zero		904


//--------------------- .nv.constant0._Z12calcShortestPiS_Pbi --------------------------
	.section	.nv.constant0._Z12calcShortestPiS_Pbi,"a",@progbits
	.sectionflags	@""
	.align	4
.nv.constant0._Z12calcShortestPiS_Pbi:
	.zero		924


//--------------------- .nv.constant0._Z10print2dArrPi --------------------------
	.section	.nv.constant0._Z10print2dArrPi,"a",@progbits
	.sectionflags	@""
	.align	4
.nv.constant0._Z10print2dArrPi:
	.zero		904


//--------------------- SYMBOLS --------------------------

	.type		.nv.reservedSmem.offset0,@object
	.size		.nv.reservedSmem.offset0,0x4
	.type		vprintf,@function
